	.headerflags	@"EF_CUDA_TEXMODE_UNIFIED EF_CUDA_64BIT_ADDRESS EF_CUDA_ACCELERATORS EF_CUDA_SM90 EF_CUDA_VIRTUAL_SM(EF_CUDA_SM90)"
	.elftype	@"ET_EXEC"


//--------------------- .nv.info                  --------------------------
	.section	.nv.info,"",@"SHT_CUDA_INFO"
	.align	4


	//----- nvinfo : EIATTR_REGCOUNT
	.align		4
        /*0000*/ 	.byte	0x04, 0x2f
        /*0002*/ 	.short	(.L_3 - .L_2)
	.align		4
.L_2:
        /*0004*/ 	.word	index@(triton_poi_fused__native_batch_norm_legit_no_training_relu_threshold_backward_5)
        /*0008*/ 	.word	0x00000020


	//----- nvinfo : EIATTR_MIN_STACK_SIZE
	.align		4
.L_3:
        /*000c*/ 	.byte	0x04, 0x12
        /*000e*/ 	.short	(.L_5 - .L_4)
	.align		4
.L_4:
        /*0010*/ 	.word	index@(triton_poi_fused__native_batch_norm_legit_no_training_relu_threshold_backward_5)
        /*0014*/ 	.word	0x00000000


	//----- nvinfo : EIATTR_FRAME_SIZE
	.align		4
.L_5:
        /*0018*/ 	.byte	0x04, 0x11
        /*001a*/ 	.short	(.L_7 - .L_6)
	.align		4
.L_6:
        /*001c*/ 	.word	index@(triton_poi_fused__native_batch_norm_legit_no_training_relu_threshold_backward_5)
        /*0020*/ 	.word	0x00000000


	//----- nvinfo : EIATTR_MIN_STACK_SIZE
	.align		4
.L_7:
        /*0024*/ 	.byte	0x04, 0x12
        /*0026*/ 	.short	(.L_9 - .L_8)
	.align		4
.L_8:
        /*0028*/ 	.word	index@(triton_poi_fused__native_batch_norm_legit_no_training_relu_threshold_backward_5)
        /*002c*/ 	.word	0x00000000
.L_9:


//--------------------- .nv.info.triton_poi_fused__native_batch_norm_legit_no_training_relu_threshold_backward_5 --------------------------
	.section	.nv.info.triton_poi_fused__native_batch_norm_legit_no_training_relu_threshold_backward_5,"",@"SHT_CUDA_INFO"
	.sectionflags	@""
	.align	4


	//----- nvinfo : EIATTR_CUDA_API_VERSION
	.align		4
        /*0000*/ 	.byte	0x04, 0x37
        /*0002*/ 	.short	(.L_11 - .L_10)
.L_10:
        /*0004*/ 	.word	0x0000007c


	//----- nvinfo : EIATTR_KPARAM_INFO
	.align		4
.L_11:
        /*0008*/ 	.byte	0x04, 0x17
        /*000a*/ 	.short	(.L_13 - .L_12)
.L_12:
        /*000c*/ 	.word	0x00000000
        /*0010*/ 	.short	0x0008
        /*0012*/ 	.short	0x003c
        /*0014*/ 	.byte	0x00, 0xf0, 0x11, 0x00


	//----- nvinfo : EIATTR_KPARAM_INFO
	.align		4
.L_13:
        /*0018*/ 	.byte	0x04, 0x17
        /*001a*/ 	.short	(.L_15 - .L_14)
.L_14:
        /*001c*/ 	.word	0x00000000
        /*0020*/ 	.short	0x0007
        /*0022*/ 	.short	0x0038
        /*0024*/ 	.byte	0x00, 0xf0, 0x11, 0x00


	//----- nvinfo : EIATTR_KPARAM_INFO
	.align		4
.L_15:
        /*0028*/ 	.byte	0x04, 0x17
        /*002a*/ 	.short	(.L_17 - .L_16)
.L_16:
        /*002c*/ 	.word	0x00000000
        /*0030*/ 	.short	0x0006
        /*0032*/ 	.short	0x0030
        /*0034*/ 	.byte	0x00, 0xf4, 0x21, 0x00


	//----- nvinfo : EIATTR_KPARAM_INFO
	.align		4
.L_17:
        /*0038*/ 	.byte	0x04, 0x17
        /*003a*/ 	.short	(.L_19 - .L_18)
.L_18:
        /*003c*/ 	.word	0x00000000
        /*0040*/ 	.short	0x0005
        /*0042*/ 	.short	0x0028
        /*0044*/ 	.byte	0x00, 0xf4, 0x21, 0x00


	//----- nvinfo : EIATTR_KPARAM_INFO
	.align		4
.L_19:
        /*0048*/ 	.byte	0x04, 0x17
        /*004a*/ 	.short	(.L_21 - .L_20)
.L_20:
        /*004c*/ 	.word	0x00000000
        /*0050*/ 	.short	0x0004
        /*0052*/ 	.short	0x0020
        /*0054*/ 	.byte	0x00, 0xf4, 0x21, 0x00


	//----- nvinfo : EIATTR_KPARAM_INFO
	.align		4
.L_21:
        /*0058*/ 	.byte	0x04, 0x17
        /*005a*/ 	.short	(.L_23 - .L_22)
.L_22:
        /*005c*/ 	.word	0x00000000
        /*0060*/ 	.short	0x0003
        /*0062*/ 	.short	0x0018
        /*0064*/ 	.byte	0x00, 0xf4, 0x21, 0x00


	//----- nvinfo : EIATTR_KPARAM_INFO
	.align		4
.L_23:
        /*0068*/ 	.byte	0x04, 0x17
        /*006a*/ 	.short	(.L_25 - .L_24)
.L_24:
        /*006c*/ 	.word	0x00000000
        /*0070*/ 	.short	0x0002
        /*0072*/ 	.short	0x0010
        /*0074*/ 	.byte	0x00, 0xf4, 0x21, 0x00


	//----- nvinfo : EIATTR_KPARAM_INFO
	.align		4
.L_25:
        /*0078*/ 	.byte	0x04, 0x17
        /*007a*/ 	.short	(.L_27 - .L_26)
.L_26:
        /*007c*/ 	.word	0x00000000
        /*0080*/ 	.short	0x0001
        /*0082*/ 	.short	0x0008
        /*0084*/ 	.byte	0x00, 0xf4, 0x21, 0x00


	//----- nvinfo : EIATTR_KPARAM_INFO
	.align		4
.L_27:
        /*0088*/ 	.byte	0x04, 0x17
        /*008a*/ 	.short	(.L_29 - .L_28)
.L_28:
        /*008c*/ 	.word	0x00000000
        /*0090*/ 	.short	0x0000
        /*0092*/ 	.short	0x0000
        /*0094*/ 	.byte	0x00, 0xf4, 0x21, 0x00


	//----- nvinfo : EIATTR_SPARSE_MMA_MASK
	.align		4
.L_29:
        /*0098*/ 	.byte	0x03, 0x50
        /*009a*/ 	.short	0x0000


	//----- nvinfo : EIATTR_MAXREG_COUNT
	.align		4
        /*009c*/ 	.byte	0x03, 0x1b
        /*009e*/ 	.short	0x00ff


	//----- nvinfo : EIATTR_EXIT_INSTR_OFFSETS
	.align		4
        /*00a0*/ 	.byte	0x04, 0x1c
        /*00a2*/ 	.short	(.L_31 - .L_30)


	//   ....[0]....
.L_30:
        /*00a4*/ 	.word	0x00000cb0


	//   ....[1]....
        /*00a8*/ 	.word	0x00000cf0


	//----- nvinfo : EIATTR_REQNTID
	.align		4
.L_31:
        /*00ac*/ 	.byte	0x04, 0x10
        /*00ae*/ 	.short	(.L_33 - .L_32)
.L_32:
        /*00b0*/ 	.word	0x00000080
        /*00b4*/ 	.word	0x00000001
        /*00b8*/ 	.word	0x00000001


	//----- nvinfo : EIATTR_CBANK_PARAM_SIZE
	.align		4
.L_33:
        /*00bc*/ 	.byte	0x03, 0x19
        /*00be*/ 	.short	0x0040


	//----- nvinfo : EIATTR_PARAM_CBANK
	.align		4
        /*00c0*/ 	.byte	0x04, 0x0a
        /*00c2*/ 	.short	(.L_35 - .L_34)
	.align		4
.L_34:
        /*00c4*/ 	.word	index@(.nv.constant0.triton_poi_fused__native_batch_norm_legit_no_training_relu_threshold_backward_5)
        /*00c8*/ 	.short	0x0210
        /*00ca*/ 	.short	0x0040


	//----- nvinfo : EIATTR_SW_WAR
	.align		4
.L_35:
        /*00cc*/ 	.byte	0x04, 0x36
        /*00ce*/ 	.short	(.L_37 - .L_36)
.L_36:
        /*00d0*/ 	.word	0x00000008
.L_37:


//--------------------- .nv.callgraph             --------------------------
	.section	.nv.callgraph,"",@"SHT_CUDA_CALLGRAPH"
	.align	4
	.sectionentsize	8
	.align		4
        /*0000*/ 	.word	0x00000000
	.align		4
        /*0004*/ 	.word	0xffffffff
	.align		4
        /*0008*/ 	.word	0x00000000
	.align		4
        /*000c*/ 	.word	0xfffffffe
	.align		4
        /*0010*/ 	.word	0x00000000
	.align		4
        /*0014*/ 	.word	0xfffffffd
	.align		4
        /*0018*/ 	.word	0x00000000
	.align		4
        /*001c*/ 	.word	0xfffffffc


//--------------------- .nv.constant4             --------------------------
	.section	.nv.constant4,"a",@progbits
	.align	8
	.align		8
.nv.constant4:
        /*0000*/ 	.dword	_$_str
	.align		8
        /*0008*/ 	.dword	_$_str_$_2


//--------------------- .text.triton_poi_fused__native_batch_norm_legit_no_training_relu_threshold_backward_5 --------------------------
	.section	.text.triton_poi_fused__native_batch_norm_legit_no_training_relu_threshold_backward_5,"ax",@progbits
	.sectionflags	@"SHF_BARRIERS=1"
	.align	128
        .global         triton_poi_fused__native_batch_norm_legit_no_training_relu_threshold_backward_5
        .type           triton_poi_fused__native_batch_norm_legit_no_training_relu_threshold_backward_5,@function
        .size           triton_poi_fused__native_batch_norm_legit_no_training_relu_threshold_backward_5,(.L_x_1 - triton_poi_fused__native_batch_norm_legit_no_training_relu_threshold_backward_5)
        .other          triton_poi_fused__native_batch_norm_legit_no_training_relu_threshold_backward_5,@"STO_CUDA_ENTRY STV_DEFAULT"
triton_poi_fused__native_batch_norm_legit_no_training_relu_threshold_backward_5:
.text.triton_poi_fused__native_batch_norm_legit_no_training_relu_threshold_backward_5:
[----:B------:R-:W0:Y:S01]  /*0000*/  LDC R1, c[0x0][0x28] ;  /* 0x00000a00ff017b82 */ /* 0x000e220000000800 */
[----:B------:R-:W1:Y:S07]  /*0010*/  S2R R4, SR_CTAID.Y ;  /* 0x0000000000047919 */ /* 0x000e6e0000002600 */
[----:B------:R-:W2:Y:S01]  /*0020*/  LDC.64 R8, c[0x0][0x220] ;  /* 0x00008800ff087b82 */ /* 0x000ea20000000a00 */
[----:B------:R-:W-:Y:S01]  /*0030*/  CS2R R10, SRZ ;  /* 0x00000000000a7805 */ /* 0x000fe2000001ff00 */
[----:B------:R-:W-:Y:S01]  /*0040*/  ULDC.64 UR6, c[0x0][0x208] ;  /* 0x0000820000067ab9 */ /* 0x000fe20000000a00 */
[----:B------:R-:W3:Y:S01]  /*0050*/  S2R R0, SR_TID.X ;  /* 0x0000000000007919 */ /* 0x000ee20000002100 */
[----:B------:R-:W4:Y:S04]  /*0060*/  S2R R5, SR_CTAID.X ;  /* 0x0000000000057919 */ /* 0x000f280000002500 */
[----:B------:R-:W5:Y:S08]  /*0070*/  LDC.64 R26, c[0x0][0x218] ;  /* 0x00008600ff1a7b82 */ /* 0x000f700000000a00 */
[----:B------:R-:W5:Y:S08]  /*0080*/  LDC.64 R20, c[0x0][0x210] ;  /* 0x00008400ff147b82 */ /* 0x000f700000000a00 */
[----:B------:R-:W5:Y:S08]  /*0090*/  LDC.64 R14, c[0x0][0x228] ;  /* 0x00008a00ff0e7b82 */ /* 0x000f700000000a00 */
[----:B------:R-:W5:Y:S01]  /*00a0*/  LDC.64 R16, c[0x0][0x230] ;  /* 0x00008c00ff107b82 */ /* 0x000f620000000a00 */
[----:B-1----:R-:W-:Y:S01]  /*00b0*/  SHF.R.S32.HI R3, RZ, 0x1f, R4 ;  /* 0x0000001fff037819 */ /* 0x002fe20000011404 */
[----:B------:R-:W-:Y:S01]  /*00c0*/  IMAD.MOV.U32 R6, RZ, RZ, RZ ;  /* 0x000000ffff067224 */ /* 0x000fe200078e00ff */
[----:B------:R-:W-:Y:S01]  /*00d0*/  ISETP.GE.AND P0, PT, R4, 0x200, PT ;  /* 0x000002000400780c */ /* 0x000fe20003f06270 */
[----:B------:R-:W-:Y:S01]  /*00e0*/  IMAD.MOV.U32 R29, RZ, RZ, RZ ;  /* 0x000000ffff1d7224 */ /* 0x000fe200078e00ff */
[----:B------:R-:W-:Y:S01]  /*00f0*/  LEA.HI R3, R3, R4, RZ, 0x7 ;  /* 0x0000000403037211 */ /* 0x000fe200078f38ff */
[----:B------:R-:W-:-:S02]  /*0100*/  IMAD.MOV.U32 R23, RZ, RZ, RZ ;  /* 0x000000ffff177224 */ /* 0x000fc400078e00ff */
[----:B------:R-:W1:Y:S01]  /*0110*/  S2UR UR5, SR_CgaCtaId ;  /* 0x00000000000579c3 */ /* 0x000e620000008800 */
[----:B------:R-:W-:Y:S01]  /*0120*/  LOP3.LUT R7, R3, 0xffffff80, RZ, 0xc0, !PT ;  /* 0xffffff8003077812 */ /* 0x000fe200078ec0ff */
[----:B------:R-:W-:Y:S01]  /*0130*/  UMOV UR4, 0x400 ;  /* 0x0000040000047882 */ /* 0x000fe20000000000 */
[----:B------:R-:W-:-:S03]  /*0140*/  ULDC.64 UR8, c[0x0][0x240] ;  /* 0x0000900000087ab9 */ /* 0x000fc60000000a00 */
[----:B------:R-:W-:-:S04]  /*0150*/  IMAD.IADD R7, R4, 0x1, -R7 ;  /* 0x0000000104077824 */ /* 0x000fc800078e0a07 */
[----:B--2---:R-:W-:-:S05]  /*0160*/  IMAD.WIDE R8, R7, 0x4, R8 ;  /* 0x0000000407087825 */ /* 0x004fca00078e0208 */
[----:B------:R2:W5:Y:S01]  /*0170*/  @!P0 LDG.E.EL R10, desc[UR6][R8.64] ;  /* 0x00000006080a8981 */ /* 0x000562000c2e1900 */
[----:B---3--:R-:W-:Y:S02]  /*0180*/  IMAD.SHL.U32 R22, R0, 0x4, RZ ;  /* 0x0000000400167824 */ /* 0x008fe400078e00ff */
[----:B------:R-:W-:Y:S02]  /*0190*/  IMAD.SHL.U32 R2, R3, 0x1000, RZ ;  /* 0x0000100003027824 */ /* 0x000fe400078e00ff */
[----:B----4-:R-:W-:Y:S01]  /*01a0*/  IMAD.SHL.U32 R3, R5, 0x400, RZ ;  /* 0x0000040005037824 */ /* 0x010fe200078e00ff */
[----:B------:R-:W-:Y:S01]  /*01b0*/  LOP3.LUT R22, R22, 0x1fc, RZ, 0xc0, !PT ;  /* 0x000001fc16167812 */ /* 0x000fe200078ec0ff */
[----:B-----5:R-:W-:Y:S01]  /*01c0*/  IMAD.WIDE R26, R7, 0x4, R26 ;  /* 0x00000004071a7825 */ /* 0x020fe200078e021a */
[----:B------:R-:W-:Y:S02]  /*01d0*/  LOP3.LUT R2, R2, 0xfff80000, RZ, 0xc0, !PT ;  /* 0xfff8000002027812 */ /* 0x000fe400078ec0ff */
[----:B------:R-:W-:Y:S01]  /*01e0*/  LOP3.LUT R5, R3, R22, RZ, 0xfc, !PT ;  /* 0x0000001603057212 */ /* 0x000fe200078efcff */
[----:B0-----:R-:W-:Y:S01]  /*01f0*/  IMAD.WIDE R14, R7, 0x4, R14 ;  /* 0x00000004070e7825 */ /* 0x001fe200078e020e */
[----:B------:R-:W3:Y:S01]  /*0200*/  @!P0 LDG.E.EL R6, desc[UR6][R26.64] ;  /* 0x000000061a068981 */ /* 0x000ee2000c2e1900 */
[----:B--2---:R-:W-:-:S02]  /*0210*/  CS2R R8, SRZ ;  /* 0x0000000000087805 */ /* 0x004fc4000001ff00 */
[----:B------:R-:W-:-:S04]  /*0220*/  IMAD.IADD R2, R7, 0x1, R2 ;  /* 0x0000000107027824 */ /* 0x000fc800078e0202 */
[----:B------:R-:W-:-:S04]  /*0230*/  IMAD R12, R5, 0x80, R2 ;  /* 0x00000080050c7824 */ /* 0x000fc800078e0202 */
[C---:B------:R-:W-:Y:S02]  /*0240*/  VIADD R19, R12.reuse, 0x80 ;  /* 0x000000800c137836 */ /* 0x040fe40000000000 */
[----:B------:R-:W-:Y:S02]  /*0250*/  VIADD R25, R12, 0x100 ;  /* 0x000001000c197836 */ /* 0x000fe40000000000 */
[----:B------:R-:W-:Y:S01]  /*0260*/  IMAD.WIDE R18, R19, 0x4, R20 ;  /* 0x0000000413127825 */ /* 0x000fe200078e0214 */
[----:B------:R-:W-:-:S03]  /*0270*/  LOP3.LUT R13, R3, 0x200, R22, 0xfe, !PT ;  /* 0x00000200030d7812 */ /* 0x000fc600078efe16 */
[----:B------:R-:W-:Y:S01]  /*0280*/  IMAD.WIDE R16, R7, 0x4, R16 ;  /* 0x0000000407107825 */ /* 0x000fe200078e0210 */
[----:B------:R0:W3:Y:S03]  /*0290*/  @!P0 LDG.E.EL R29, desc[UR6][R18.64] ;  /* 0x00000006121d8981 */ /* 0x0000e6000c2e1900 */
[----:B------:R-:W-:Y:S01]  /*02a0*/  IMAD.MOV.U32 R7, RZ, RZ, RZ ;  /* 0x000000ffff077224 */ /* 0x000fe200078e00ff */
[----:B------:R2:W4:Y:S01]  /*02b0*/  @!P0 LDG.E.EL R8, desc[UR6][R16.64] ;  /* 0x0000000610088981 */ /* 0x000522000c2e1900 */
[----:B------:R-:W-:-:S04]  /*02c0*/  IMAD.WIDE R24, R25, 0x4, R20 ;  /* 0x0000000419187825 */ /* 0x000fc800078e0214 */
[----:B------:R5:W4:Y:S01]  /*02d0*/  @!P0 LDG.E.EL R7, desc[UR6][R14.64] ;  /* 0x000000060e078981 */ /* 0x000b22000c2e1900 */
[----:B------:R-:W-:-:S03]  /*02e0*/  IMAD R22, R13, 0x80, R2 ;  /* 0x000000800d167824 */ /* 0x000fc600078e0202 */
[----:B------:R1:W4:Y:S01]  /*02f0*/  @!P0 LDG.E.EL R9, desc[UR6][R24.64] ;  /* 0x0000000618098981 */ /* 0x000322000c2e1900 */
[C---:B0-----:R-:W-:Y:S02]  /*0300*/  VIADD R19, R12.reuse, 0x180 ;  /* 0x000001800c137836 */ /* 0x041fe40000000000 */
[----:B--2---:R-:W-:-:S04]  /*0310*/  IMAD.WIDE R16, R12, 0x4, R20 ;  /* 0x000000040c107825 */ /* 0x004fc800078e0214 */
[----:B-----5:R-:W-:Y:S01]  /*0320*/  VIADD R15, R12, 0x10080 ;  /* 0x000100800c0f7836 */ /* 0x020fe20000000000 */
[----:B------:R0:W2:Y:S01]  /*0330*/  @!P0 LDG.E.EL R11, desc[UR6][R16.64] ;  /* 0x00000006100b8981 */ /* 0x0000a2000c2e1900 */
[----:B-1----:R-:W-:Y:S01]  /*0340*/  IMAD.WIDE R24, R22, 0x4, R20 ;  /* 0x0000000416187825 */ /* 0x002fe200078e0214 */
[----:B------:R-:W-:-:S03]  /*0350*/  IADD3 R22, R12, 0x10100, RZ ;  /* 0x000101000c167810 */ /* 0x000fc60007ffe0ff */
[----:B------:R-:W-:-:S04]  /*0360*/  IMAD.WIDE R18, R19, 0x4, R20 ;  /* 0x0000000413127825 */ /* 0x000fc800078e0214 */
[----:B------:R-:W-:Y:S01]  /*0370*/  VIADD R12, R12, 0x10180 ;  /* 0x000101800c0c7836 */ /* 0x000fe20000000000 */
[----:B------:R1:W5:Y:S01]  /*0380*/  @!P0 LDG.E.EL R23, desc[UR6][R18.64] ;  /* 0x0000000612178981 */ /* 0x000362000c2e1900 */
[----:B------:R-:W-:Y:S01]  /*0390*/  IMAD.WIDE R14, R15, 0x4, R20 ;  /* 0x000000040f0e7825 */ /* 0x000fe200078e0214 */
[----:B------:R-:W-:-:S03]  /*03a0*/  CS2R R26, SRZ ;  /* 0x00000000001a7805 */ /* 0x000fc6000001ff00 */
[----:B0-----:R-:W-:-:S03]  /*03b0*/  IMAD.WIDE R16, R22, 0x4, R20 ;  /* 0x0000000416107825 */ /* 0x001fc600078e0214 */
[----:B------:R-:W5:Y:S01]  /*03c0*/  @!P0 LDG.E.EL R27, desc[UR6][R24.64] ;  /* 0x00000006181b8981 */ /* 0x000f62000c2e1900 */
[----:B------:R-:W-:-:S03]  /*03d0*/  IMAD.WIDE R20, R12, 0x4, R20 ;  /* 0x000000040c147825 */ /* 0x000fc600078e0214 */
[----:B------:R0:W5:Y:S01]  /*03e0*/  @!P0 LDG.E.EL R26, desc[UR6][R16.64] ;  /* 0x00000006101a8981 */ /* 0x000162000c2e1900 */
[----:B------:R-:W-:Y:S02]  /*03f0*/  IMAD.MOV.U32 R12, RZ, RZ, RZ ;  /* 0x000000ffff0c7224 */ /* 0x000fe400078e00ff */
[----:B------:R-:W-:-:S04]  /*0400*/  IMAD.MOV.U32 R22, RZ, RZ, RZ ;  /* 0x000000ffff167224 */ /* 0x000fc800078e00ff */
[----:B------:R4:W5:Y:S04]  /*0410*/  @!P0 LDG.E.EL R12, desc[UR6][R14.64] ;  /* 0x000000060e0c8981 */ /* 0x000968000c2e1900 */
[----:B------:R5:W5:Y:S01]  /*0420*/  @!P0 LDG.E.EL R22, desc[UR6][R20.64] ;  /* 0x0000000614168981 */ /* 0x000b62000c2e1900 */
[----:B-1----:R-:W-:Y:S01]  /*0430*/  IMAD.MOV.U32 R19, RZ, RZ, 0x3e800000 ;  /* 0x3e800000ff137424 */ /* 0x002fe200078e00ff */
[----:B------:R-:W0:Y:S01]  /*0440*/  S2R R18, SR_TID.X ;  /* 0x0000000000127919 */ /* 0x000e220000002100 */
[----:B------:R-:W-:Y:S01]  /*0450*/  IMAD R5, R4, 0x1000, R5 ;  /* 0x0000100004057824 */ /* 0x000fe200078e0205 */
[----:B------:R-:W-:Y:S01]  /*0460*/  UPRMT UR4, UR5, 0x654, UR4 ;  /* 0x0000065405047896 */ /* 0x000fe20008000004 */
[----:B0-----:R-:W-:-:S05]  /*0470*/  IMAD.SHL.U32 R16, R18, 0x4, RZ ;  /* 0x0000000412107824 */ /* 0x001fca00078e00ff */
[----:B------:R-:W-:Y:S02]  /*0480*/  LOP3.LUT R16, R16, 0x1fc, RZ, 0xc0, !PT ;  /* 0x000001fc10107812 */ /* 0x000fe400078ec0ff */
[----:B------:R-:W-:Y:S01]  /*0490*/  LOP3.LUT R18, R18, 0x7f, RZ, 0xc0, !PT ;  /* 0x0000007f12127812 */ /* 0x000fe200078ec0ff */
[----:B------:R-:W-:-:S04]  /*04a0*/  FADD R10, R10, 9.9999997473787516356e-06 ;  /* 0x3727c5ac0a0a7421 */ /* 0x000fc80000000000 */
[----:B------:R-:W0:Y:S02]  /*04b0*/  MUFU.SQRT R24, R10 ;  /* 0x0000000a00187308 */ /* 0x000e240000002000 */
[C---:B0-----:R-:W-:Y:S02]  /*04c0*/  FSETP.GT.AND P1, PT, R24.reuse, 8.50705917302346158658e+37, PT ;  /* 0x7e8000001800780b */ /* 0x041fe40003f24000 */
[----:B------:R-:W-:-:S11]  /*04d0*/  FSETP.GEU.AND P2, PT, R24, 1.175494350822287508e-38, PT ;  /* 0x008000001800780b */ /* 0x000fd60003f4e000 */
[----:B------:R-:W-:-:S04]  /*04e0*/  @P1 FMUL R24, R24, 0.25 ;  /* 0x3e80000018181820 */ /* 0x000fc80000400000 */
[----:B------:R-:W-:-:S06]  /*04f0*/  @!P2 FMUL R24, R24, 16777216 ;  /* 0x4b8000001818a820 */ /* 0x000fcc0000400000 */
[----:B------:R-:W0:Y:S01]  /*0500*/  MUFU.RCP R24, R24 ;  /* 0x0000001800187308 */ /* 0x000e220000001000 */
[----:B------:R-:W-:Y:S01]  /*0510*/  FSEL R17, R19, 1, P1 ;  /* 0x3f80000013117808 */ /* 0x000fe20000800000 */
[----:B---3--:R-:W-:-:S04]  /*0520*/  FADD R10, -R6, R29 ;  /* 0x0000001d060a7221 */ /* 0x008fc80000000100 */
[----:B------:R-:W-:Y:S01]  /*0530*/  @!P2 FMUL R17, R17, 16777216 ;  /* 0x4b8000001111a820 */ /* 0x000fe20000400000 */
[----:B----4-:R-:W-:-:S03]  /*0540*/  FADD R14, -R6, R9 ;  /* 0x00000009060e7221 */ /* 0x010fc60000000100 */
[----:B0-----:R-:W-:-:S04]  /*0550*/  FMUL R17, R24, R17 ;  /* 0x0000001118117220 */ /* 0x001fc80000400000 */
[----:B------:R-:W-:-:S04]  /*0560*/  FMUL R15, R17, R10 ;  /* 0x0000000a110f7220 */ /* 0x000fc80000400000 */
[----:B------:R-:W-:Y:S01]  /*0570*/  FFMA R15, R15, R7, R8 ;  /* 0x000000070f0f7223 */ /* 0x000fe20000000008 */
[----:B------:R-:W-:-:S04]  /*0580*/  FMUL R9, R17, R14 ;  /* 0x0000000e11097220 */ /* 0x000fc80000400000 */
[----:B------:R-:W-:Y:S01]  /*0590*/  FSETP.GEU.AND P2, PT, R15, RZ, PT ;  /* 0x000000ff0f00720b */ /* 0x000fe20003f4e000 */
[-C--:B------:R-:W-:Y:S01]  /*05a0*/  FFMA R10, R9, R7.reuse, R8 ;  /* 0x00000007090a7223 */ /* 0x080fe20000000008 */
[----:B------:R-:W-:Y:S02]  /*05b0*/  IMAD R19, R4, 0x1000, R13 ;  /* 0x0000100004137824 */ /* 0x000fe400078e020d */
[----:B------:R-:W-:Y:S01]  /*05c0*/  FSEL R9, R15, RZ, P2 ;  /* 0x000000ff0f097208 */ /* 0x000fe20001000000 */
[C---:B--2---:R-:W-:Y:S01]  /*05d0*/  FADD R4, -R6.reuse, R11 ;  /* 0x0000000b06047221 */ /* 0x044fe20000000100 */
[----:B------:R-:W0:Y:S01]  /*05e0*/  LDC.64 R14, c[0x0][0x238] ;  /* 0x00008e00ff0e7b82 */ /* 0x000e220000000a00 */
[C---:B-----5:R-:W-:Y:S01]  /*05f0*/  FADD R20, -R6.reuse, R23 ;  /* 0x0000001706147221 */ /* 0x060fe20000000100 */
[----:B------:R-:W-:Y:S01]  /*0600*/  FSETP.GTU.AND P2, PT, R9, RZ, PT ;  /* 0x000000ff0900720b */ /* 0x000fe20003f4c000 */
[C---:B------:R-:W-:Y:S02]  /*0610*/  FMUL R25, R17.reuse, R4 ;  /* 0x0000000411197220 */ /* 0x040fe40000400000 */
[----:B------:R-:W-:Y:S01]  /*0620*/  FMUL R23, R17, R20 ;  /* 0x0000001411177220 */ /* 0x000fe20000400000 */
[----:B------:R-:W-:Y:S01]  /*0630*/  SEL R21, RZ, 0x1, P2 ;  /* 0x00000001ff157807 */ /* 0x000fe20001000000 */
[----:B------:R-:W-:Y:S01]  /*0640*/  FADD R24, -R6, R27 ;  /* 0x0000001b06187221 */ /* 0x000fe20000000100 */
[----:B------:R-:W-:Y:S01]  /*0650*/  FSETP.GEU.AND P1, PT, R10, RZ, PT ;  /* 0x000000ff0a00720b */ /* 0x000fe20003f2e000 */
[C---:B------:R-:W-:Y:S01]  /*0660*/  FADD R12, -R6.reuse, R12 ;  /* 0x0000000c060c7221 */ /* 0x040fe20000000100 */
[C---:B------:R-:W-:Y:S01]  /*0670*/  FADD R26, -R6.reuse, R26 ;  /* 0x0000001a061a7221 */ /* 0x040fe20000000100 */
[----:B------:R-:W-:Y:S01]  /*0680*/  FADD R22, -R6, R22 ;  /* 0x0000001606167221 */ /* 0x000fe20000000100 */
[-CC-:B------:R-:W-:Y:S01]  /*0690*/  FFMA R23, R23, R7.reuse, R8.reuse ;  /* 0x0000000717177223 */ /* 0x180fe20000000008 */
[----:B------:R-:W-:Y:S01]  /*06a0*/  FFMA R25, R25, R7, R8 ;  /* 0x0000000719197223 */ /* 0x000fe20000000008 */
[----:B------:R1:W-:Y:S01]  /*06b0*/  STS.U8 [R16+UR4+0x1], R21 ;  /* 0x0000011510007988 */ /* 0x0003e20008000004 */
[----:B------:R-:W-:Y:S01]  /*06c0*/  FSEL R10, R10, RZ, P1 ;  /* 0x000000ff0a0a7208 */ /* 0x000fe20000800000 */
[C---:B------:R-:W-:Y:S01]  /*06d0*/  FMUL R13, R17.reuse, R12 ;  /* 0x0000000c110d7220 */ /* 0x040fe20000400000 */
[----:B------:R-:W-:Y:S01]  /*06e0*/  FMUL R11, R17, R26 ;  /* 0x0000001a110b7220 */ /* 0x000fe20000400000 */
[----:B------:R-:W-:-:S02]  /*06f0*/  FSETP.GEU.AND P2, PT, R23, RZ, PT ;  /* 0x000000ff1700720b */ /* 0x000fc40003f4e000 */
[----:B------:R-:W-:Y:S01]  /*0700*/  FSETP.GEU.AND P3, PT, R25, RZ, PT ;  /* 0x000000ff1900720b */ /* 0x000fe20003f6e000 */
[C---:B-1----:R-:W-:Y:S01]  /*0710*/  FMUL R21, R17.reuse, R24 ;  /* 0x0000001811157220 */ /* 0x042fe20000400000 */
[----:B------:R-:W-:Y:S01]  /*0720*/  FMUL R17, R17, R22 ;  /* 0x0000001611117220 */ /* 0x000fe20000400000 */
[----:B------:R-:W-:Y:S01]  /*0730*/  FSETP.GTU.AND P1, PT, R10, RZ, PT ;  /* 0x000000ff0a00720b */ /* 0x000fe20003f2c000 */
[-CC-:B------:R-:W-:Y:S01]  /*0740*/  FFMA R4, R13, R7.reuse, R8.reuse ;  /* 0x000000070d047223 */ /* 0x180fe20000000008 */
[-CC-:B------:R-:W-:Y:S01]  /*0750*/  FFMA R21, R21, R7.reuse, R8.reuse ;  /* 0x0000000715157223 */ /* 0x180fe20000000008 */
[-CC-:B------:R-:W-:Y:S01]  /*0760*/  FFMA R6, R11, R7.reuse, R8.reuse ;  /* 0x000000070b067223 */ /* 0x180fe20000000008 */
[----:B------:R-:W-:Y:S01]  /*0770*/  FFMA R7, R17, R7, R8 ;  /* 0x0000000711077223 */ /* 0x000fe20000000008 */
[----:B------:R-:W-:Y:S02]  /*0780*/  FSEL R11, R23, RZ, P2 ;  /* 0x000000ff170b7208 */ /* 0x000fe40001000000 */
[----:B------:R-:W-:-:S02]  /*0790*/  FSEL R8, R25, RZ, P3 ;  /* 0x000000ff19087208 */ /* 0x000fc40001800000 */
[----:B------:R-:W-:Y:S02]  /*07a0*/  SEL R29, RZ, 0x1, P1 ;  /* 0x00000001ff1d7807 */ /* 0x000fe40000800000 */
[----:B------:R-:W-:Y:S02]  /*07b0*/  FSETP.GEU.AND P1, PT, R4, RZ, PT ;  /* 0x000000ff0400720b */ /* 0x000fe40003f2e000 */
[----:B------:R-:W-:Y:S02]  /*07c0*/  FSETP.GEU.AND P2, PT, R21, RZ, PT ;  /* 0x000000ff1500720b */ /* 0x000fe40003f4e000 */
[----:B------:R-:W-:Y:S02]  /*07d0*/  FSETP.GEU.AND P4, PT, R6, RZ, PT ;  /* 0x000000ff0600720b */ /* 0x000fe40003f8e000 */
[----:B------:R-:W-:Y:S02]  /*07e0*/  FSETP.GTU.AND P5, PT, R11, RZ, PT ;  /* 0x000000ff0b00720b */ /* 0x000fe40003fac000 */
[----:B------:R-:W-:-:S02]  /*07f0*/  FSETP.GEU.AND P3, PT, R7, RZ, PT ;  /* 0x000000ff0700720b */ /* 0x000fc40003f6e000 */
[----:B------:R-:W-:Y:S01]  /*0800*/  FSETP.GTU.AND P6, PT, R8, RZ, PT ;  /* 0x000000ff0800720b */ /* 0x000fe20003fcc000 */
[--C-:B0-----:R-:W-:Y:S01]  /*0810*/  IMAD.WIDE R12, R5, 0x4, R14.reuse ;  /* 0x00000004050c7825 */ /* 0x101fe200078e020e */
[----:B------:R-:W-:Y:S02]  /*0820*/  FSEL R5, R4, RZ, P1 ;  /* 0x000000ff04057208 */ /* 0x000fe40000800000 */
[----:B------:R-:W-:Y:S01]  /*0830*/  SEL R23, RZ, 0x1, P5 ;  /* 0x00000001ff177807 */ /* 0x000fe20002800000 */
[----:B------:R-:W-:Y:S01]  /*0840*/  IMAD.WIDE R14, R19, 0x4, R14 ;  /* 0x00000004130e7825 */ /* 0x000fe200078e020e */
[----:B------:R-:W-:Y:S02]  /*0850*/  FSEL R4, R21, RZ, P2 ;  /* 0x000000ff15047208 */ /* 0x000fe40001000000 */
[----:B------:R-:W-:Y:S02]  /*0860*/  SEL R19, RZ, 0x1, P6 ;  /* 0x00000001ff137807 */ /* 0x000fe40003000000 */
[----:B------:R-:W-:-:S02]  /*0870*/  FSEL R6, R6, RZ, P4 ;  /* 0x000000ff06067208 */ /* 0x000fc40002000000 */
[----:B------:R-:W-:Y:S01]  /*0880*/  FSEL R7, R7, RZ, P3 ;  /* 0x000000ff07077208 */ /* 0x000fe20001800000 */
[----:B------:R-:W-:Y:S04]  /*0890*/  @!P0 STG.E.128 desc[UR6][R12.64], R8 ;  /* 0x000000080c008986 */ /* 0x000fe8000c101d06 */
[----:B------:R-:W-:Y:S04]  /*08a0*/  STS.U8 [R16+UR4+0x2], R29 ;  /* 0x0000021d10007988 */ /* 0x000fe80008000004 */
[----:B------:R0:W-:Y:S04]  /*08b0*/  STS.U8 [R16+UR4+0x3], R23 ;  /* 0x0000031710007988 */ /* 0x0001e80008000004 */
[----:B------:R1:W-:Y:S04]  /*08c0*/  STS.U8 [R16+UR4], R19 ;  /* 0x0000001310007988 */ /* 0x0003e80008000004 */
[----:B------:R2:W-:Y:S01]  /*08d0*/  @!P0 STG.E.128 desc[UR6][R14.64], R4 ;  /* 0x000000040e008986 */ /* 0x0005e2000c101d06 */
[----:B------:R-:W-:Y:S01]  /*08e0*/  BAR.SYNC.DEFER_BLOCKING 0x0 ;  /* 0x0000000000007b1d */ /* 0x000fe20000010000 */
[----:B------:R-:W-:-:S02]  /*08f0*/  FSETP.GTU.AND P3, PT, R5, RZ, PT ;  /* 0x000000ff0500720b */ /* 0x000fc40003f6c000 */
[----:B------:R-:W-:Y:S02]  /*0900*/  FSETP.GTU.AND P4, PT, R4, RZ, PT ;  /* 0x000000ff0400720b */ /* 0x000fe40003f8c000 */
[----:B------:R-:W-:Y:S02]  /*0910*/  FSETP.GTU.AND P2, PT, R6, RZ, PT ;  /* 0x000000ff0600720b */ /* 0x000fe40003f4c000 */
[----:B------:R-:W-:Y:S01]  /*0920*/  FSETP.GTU.AND P1, PT, R7, RZ, PT ;  /* 0x000000ff0700720b */ /* 0x000fe20003f2c000 */
[----:B------:R-:W3:Y:S04]  /*0930*/  LDS.U8 R22, [R18+UR4] ;  /* 0x0000000412167984 */ /* 0x000ee80008000000 */
[----:B------:R-:W4:Y:S04]  /*0940*/  LDS.U8 R17, [R18+UR4+0x80] ;  /* 0x0000800412117984 */ /* 0x000f280008000000 */
[----:B------:R-:W-:Y:S04]  /*0950*/  LDS.U8 R10, [R18+UR4+0x100] ;  /* 0x00010004120a7984 */ /* 0x000fe80008000000 */
[----:B------:R-:W5:Y:S01]  /*0960*/  LDS.U8 R9, [R18+UR4+0x180] ;  /* 0x0001800412097984 */ /* 0x000f620008000000 */
[----:B0-----:R-:W-:Y:S01]  /*0970*/  SEL R23, RZ, 0x1, P3 ;  /* 0x00000001ff177807 */ /* 0x001fe20001800000 */
[----:B------:R-:W-:Y:S01]  /*0980*/  BAR.SYNC.DEFER_BLOCKING 0x0 ;  /* 0x0000000000007b1d */ /* 0x000fe20000010000 */
[----:B-1----:R-:W-:-:S02]  /*0990*/  SEL R19, RZ, 0x1, P4 ;  /* 0x00000001ff137807 */ /* 0x002fc40002000000 */
[----:B--2---:R-:W-:Y:S02]  /*09a0*/  SEL R5, RZ, 0x1, P2 ;  /* 0x00000001ff057807 */ /* 0x004fe40001000000 */
[----:B------:R-:W-:Y:S01]  /*09b0*/  SEL R7, RZ, 0x1, P1 ;  /* 0x00000001ff077807 */ /* 0x000fe20000800000 */
[----:B------:R-:W-:Y:S04]  /*09c0*/  STS.U8 [R16+UR4], R19 ;  /* 0x0000001310007988 */ /* 0x000fe80008000004 */
[----:B------:R-:W-:Y:S04]  /*09d0*/  STS.U8 [R16+UR4+0x1], R23 ;  /* 0x0000011710007988 */ /* 0x000fe80008000004 */
[----:B------:R0:W-:Y:S04]  /*09e0*/  STS.U8 [R16+UR4+0x2], R5 ;  /* 0x0000020510007988 */ /* 0x0001e80008000004 */
[----:B------:R1:W-:Y:S01]  /*09f0*/  STS.U8 [R16+UR4+0x3], R7 ;  /* 0x0000030710007988 */ /* 0x0003e20008000004 */
[----:B------:R-:W-:Y:S01]  /*0a00*/  BAR.SYNC.DEFER_BLOCKING 0x0 ;  /* 0x0000000000007b1d */ /* 0x000fe20000010000 */
[----:B------:R-:W-:-:S05]  /*0a10*/  LOP3.LUT R3, R3, 0x7f, R0, 0xf8, !PT ;  /* 0x0000007f03037812 */ /* 0x000fca00078ef800 */
[----:B------:R-:W-:Y:S01]  /*0a20*/  IMAD R12, R3, 0x80, R2 ;  /* 0x00000080030c7824 */ /* 0x000fe200078e0202 */
[----:B------:R-:W2:Y:S04]  /*0a30*/  LDS.U8 R11, [R18+UR4] ;  /* 0x00000004120b7984 */ /* 0x000ea80008000000 */
[----:B------:R-:W2:Y:S04]  /*0a40*/  LDS.U8 R8, [R18+UR4+0x80] ;  /* 0x0000800412087984 */ /* 0x000ea80008000000 */
[----:B------:R-:W2:Y:S01]  /*0a50*/  LDS.U8 R0, [R18+UR4+0x100] ;  /* 0x0001000412007984 */ /* 0x000ea20008000000 */
[----:B------:R-:W-:Y:S01]  /*0a60*/  IADD3 R20, P1, R12, UR8, RZ ;  /* 0x000000080c147c10 */ /* 0x000fe2000ff3e0ff */
[C---:B0-----:R-:W-:Y:S01]  /*0a70*/  VIADD R5, R12.reuse, 0x8000 ;  /* 0x000080000c057836 */ /* 0x041fe20000000000 */
[----:B------:R-:W-:Y:S01]  /*0a80*/  IADD3 R3, R12, 0x4000, RZ ;  /* 0x000040000c037810 */ /* 0x000fe20007ffe0ff */
[C---:B-1----:R-:W-:Y:S01]  /*0a90*/  VIADD R7, R12.reuse, 0xc000 ;  /* 0x0000c0000c077836 */ /* 0x042fe20000000000 */
[----:B------:R-:W-:-:S02]  /*0aa0*/  LEA.HI.X.SX32 R21, R12, UR9, 0x1, P1 ;  /* 0x000000090c157c11 */ /* 0x000fc400088f0eff */
[----:B---3--:R-:W-:Y:S01]  /*0ab0*/  LOP3.LUT R13, R22, 0x1, RZ, 0xc0, !PT ;  /* 0x00000001160d7812 */ /* 0x008fe200078ec0ff */
[----:B------:R-:W-:Y:S01]  /*0ac0*/  VIADD R15, R12, 0x10000 ;  /* 0x000100000c0f7836 */ /* 0x000fe20000000000 */
[----:B------:R-:W-:Y:S02]  /*0ad0*/  IADD3 R2, P1, R3, UR8, RZ ;  /* 0x0000000803027c10 */ /* 0x000fe4000ff3e0ff */
[----:B------:R-:W-:Y:S01]  /*0ae0*/  IADD3 R4, P2, R5, UR8, RZ ;  /* 0x0000000805047c10 */ /* 0x000fe2000ff5e0ff */
[----:B------:R5:W-:Y:S01]  /*0af0*/  @!P0 STG.E.U8 desc[UR6][R20.64], R13 ;  /* 0x0000000d14008986 */ /* 0x000be2000c101106 */
[----:B------:R-:W-:Y:S02]  /*0b00*/  LEA.HI.X.SX32 R3, R3, UR9, 0x1, P1 ;  /* 0x0000000903037c11 */ /* 0x000fe400088f0eff */
[----:B----4-:R-:W-:Y:S02]  /*0b10*/  LOP3.LUT R17, R17, 0x1, RZ, 0xc0, !PT ;  /* 0x0000000111117812 */ /* 0x010fe400078ec0ff */
[----:B------:R-:W-:-:S02]  /*0b20*/  IADD3 R6, P1, R7, UR8, RZ ;  /* 0x0000000807067c10 */ /* 0x000fc4000ff3e0ff */
[----:B------:R-:W-:Y:S02]  /*0b30*/  LEA.HI.X.SX32 R5, R5, UR9, 0x1, P2 ;  /* 0x0000000905057c11 */ /* 0x000fe400090f0eff */
[----:B------:R-:W-:Y:S02]  /*0b40*/  IADD3 R14, P2, R15, UR8, RZ ;  /* 0x000000080f0e7c10 */ /* 0x000fe4000ff5e0ff */
[----:B-----5:R-:W-:Y:S01]  /*0b50*/  LOP3.LUT R21, R9, 0x1, RZ, 0xc0, !PT ;  /* 0x0000000109157812 */ /* 0x020fe200078ec0ff */
[C---:B------:R-:W-:Y:S02]  /*0b60*/  VIADD R13, R12.reuse, 0x14000 ;  /* 0x000140000c0d7836 */ /* 0x040fe40000000000 */
[----:B------:R-:W-:Y:S01]  /*0b70*/  VIADD R9, R12, 0x18000 ;  /* 0x000180000c097836 */ /* 0x000fe20000000000 */
[----:B------:R-:W-:Y:S01]  /*0b80*/  LOP3.LUT R19, R10, 0x1, RZ, 0xc0, !PT ;  /* 0x000000010a137812 */ /* 0x000fe200078ec0ff */
[----:B------:R0:W-:Y:S01]  /*0b90*/  @!P0 STG.E.U8 desc[UR6][R2.64], R17 ;  /* 0x0000001102008986 */ /* 0x0001e2000c101106 */
[----:B------:R-:W-:-:S02]  /*0ba0*/  LEA.HI.X.SX32 R7, R7, UR9, 0x1, P1 ;  /* 0x0000000907077c11 */ /* 0x000fc400088f0eff */
[----:B------:R-:W-:Y:S02]  /*0bb0*/  LEA.HI.X.SX32 R15, R15, UR9, 0x1, P2 ;  /* 0x000000090f0f7c11 */ /* 0x000fe400090f0eff */
[----:B------:R-:W-:Y:S01]  /*0bc0*/  IADD3 R10, P1, R13, UR8, RZ ;  /* 0x000000080d0a7c10 */ /* 0x000fe2000ff3e0ff */
[----:B------:R-:W-:Y:S01]  /*0bd0*/  VIADD R12, R12, 0x1c000 ;  /* 0x0001c0000c0c7836 */ /* 0x000fe20000000000 */
[----:B--2---:R-:W-:Y:S02]  /*0be0*/  LOP3.LUT R23, R11, 0x1, RZ, 0xc0, !PT ;  /* 0x000000010b177812 */ /* 0x004fe400078ec0ff */
[----:B------:R-:W-:Y:S02]  /*0bf0*/  LEA.HI.X.SX32 R11, R13, UR9, 0x1, P1 ;  /* 0x000000090d0b7c11 */ /* 0x000fe400088f0eff */
[----:B0-----:R-:W-:Y:S01]  /*0c00*/  IADD3 R2, P2, R9, UR8, RZ ;  /* 0x0000000809027c10 */ /* 0x001fe2000ff5e0ff */
[----:B------:R0:W-:Y:S01]  /*0c10*/  @!P0 STG.E.U8 desc[UR6][R4.64], R19 ;  /* 0x0000001304008986 */ /* 0x0001e2000c101106 */
[----:B------:R-:W-:-:S02]  /*0c20*/  LOP3.LUT R13, R8, 0x1, RZ, 0xc0, !PT ;  /* 0x00000001080d7812 */ /* 0x000fc400078ec0ff */
[----:B------:R-:W-:Y:S02]  /*0c30*/  LEA.HI.X.SX32 R3, R9, UR9, 0x1, P2 ;  /* 0x0000000909037c11 */ /* 0x000fe400090f0eff */
[----:B------:R-:W-:Y:S01]  /*0c40*/  LOP3.LUT R9, R0, 0x1, RZ, 0xc0, !PT ;  /* 0x0000000100097812 */ /* 0x000fe200078ec0ff */
[----:B------:R1:W-:Y:S04]  /*0c50*/  @!P0 STG.E.U8 desc[UR6][R6.64], R21 ;  /* 0x0000001506008986 */ /* 0x0003e8000c101106 */
[----:B------:R1:W-:Y:S01]  /*0c60*/  @!P0 STG.E.U8 desc[UR6][R14.64], R23 ;  /* 0x000000170e008986 */ /* 0x0003e2000c101106 */
[----:B0-----:R-:W-:-:S03]  /*0c70*/  IADD3 R4, P1, R12, UR8, RZ ;  /* 0x000000080c047c10 */ /* 0x001fc6000ff3e0ff */
[----:B------:R1:W-:Y:S01]  /*0c80*/  @!P0 STG.E.U8 desc[UR6][R10.64], R13 ;  /* 0x0000000d0a008986 */ /* 0x0003e2000c101106 */
[----:B------:R-:W-:-:S03]  /*0c90*/  LEA.HI.X.SX32 R5, R12, UR9, 0x1, P1 ;  /* 0x000000090c057c11 */ /* 0x000fc600088f0eff */
[----:B------:R1:W-:Y:S01]  /*0ca0*/  @!P0 STG.E.U8 desc[UR6][R2.64], R9 ;  /* 0x0000000902008986 */ /* 0x0003e2000c101106 */
[----:B------:R-:W-:Y:S05]  /*0cb0*/  @P0 EXIT ;  /* 0x000000000000094d */ /* 0x000fea0003800000 */
[----:B------:R-:W0:Y:S02]  /*0cc0*/  LDS.U8 R18, [R18+UR4+0x180] ;  /* 0x0001800412127984 */ /* 0x000e240008000000 */
[----:B01----:R-:W-:-:S05]  /*0cd0*/  LOP3.LUT R3, R18, 0x1, RZ, 0xc0, !PT ;  /* 0x0000000112037812 */ /* 0x003fca00078ec0ff */
[----:B------:R-:W-:Y:S01]  /*0ce0*/  STG.E.U8 desc[UR6][R4.64], R3 ;  /* 0x0000000304007986 */ /* 0x000fe2000c101106 */
[----:B------:R-:W-:Y:S05]  /*0cf0*/  EXIT ;  /* 0x000000000000794d */ /* 0x000fea0003800000 */
.L_x_0:
[----:B------:R-:W-:-:S00]  /*0d00*/  BRA `(.L_x_0) ;  /* 0xfffffffc00fc7947 */ /* 0x000fc0000383ffff */
[----:B------:R-:W-:-:S00]  /*0d10*/  NOP ;  /* 0x0000000000007918 */ /* 0x000fc00000000000 */
        /* <DEDUP_REMOVED lines=14> */
.L_x_1:


//--------------------- .nv.global.init           --------------------------
	.section	.nv.global.init,"aw",@progbits
.nv.global.init:
	.type		_$_str,@object
	.size		_$_str,(_$_str_$_2 - _$_str)
_$_str:
        /*0000*/ 	.byte	0x5f, 0x5f, 0x43, 0x55, 0x44, 0x41, 0x5f, 0x46, 0x54, 0x5a, 0x00
	.type		_$_str_$_2,@object
	.size		_$_str_$_2,(.L_1 - _$_str_$_2)
_$_str_$_2:
        /*000b*/ 	.byte	0x5f, 0x5f, 0x43, 0x55, 0x44, 0x41, 0x5f, 0x50, 0x52, 0x45, 0x43, 0x5f, 0x53, 0x51, 0x52, 0x54
        /*001b*/ 	.byte	0x00
.L_1:


//--------------------- .nv.shared.triton_poi_fused__native_batch_norm_legit_no_training_relu_threshold_backward_5 --------------------------
	.section	.nv.shared.triton_poi_fused__native_batch_norm_legit_no_training_relu_threshold_backward_5,"aw",@nobits
	.sectionflags	@""
	.align	16
	.zero		1024


//--------------------- .nv.constant0.triton_poi_fused__native_batch_norm_legit_no_training_relu_threshold_backward_5 --------------------------
	.section	.nv.constant0.triton_poi_fused__native_batch_norm_legit_no_training_relu_threshold_backward_5,"a",@progbits
	.sectionflags	@""
	.align	4
.nv.constant0.triton_poi_fused__native_batch_norm_legit_no_training_relu_threshold_backward_5:
	.zero		592
